	.headerflags	@"EF_CUDA_TEXMODE_UNIFIED EF_CUDA_64BIT_ADDRESS EF_CUDA_ACCELERATORS EF_CUDA_SM90 EF_CUDA_VIRTUAL_SM(EF_CUDA_SM90)"
	.elftype	@"ET_EXEC"


//--------------------- .nv.info                  --------------------------
	.section	.nv.info,"",@"SHT_CUDA_INFO"
	.align	4


	//----- nvinfo : EIATTR_REGCOUNT
	.align		4
        /*0000*/ 	.byte	0x04, 0x2f
        /*0002*/ 	.short	(.L_3 - .L_2)
	.align		4
.L_2:
        /*0004*/ 	.word	index@(triton_poi_fused_cat_13)
        /*0008*/ 	.word	0x00000030


	//----- nvinfo : EIATTR_MIN_STACK_SIZE
	.align		4
.L_3:
        /*000c*/ 	.byte	0x04, 0x12
        /*000e*/ 	.short	(.L_5 - .L_4)
	.align		4
.L_4:
        /*0010*/ 	.word	index@(triton_poi_fused_cat_13)
        /*0014*/ 	.word	0x00000000


	//----- nvinfo : EIATTR_FRAME_SIZE
	.align		4
.L_5:
        /*0018*/ 	.byte	0x04, 0x11
        /*001a*/ 	.short	(.L_7 - .L_6)
	.align		4
.L_6:
        /*001c*/ 	.word	index@(triton_poi_fused_cat_13)
        /*0020*/ 	.word	0x00000000


	//----- nvinfo : EIATTR_MIN_STACK_SIZE
	.align		4
.L_7:
        /*0024*/ 	.byte	0x04, 0x12
        /*0026*/ 	.short	(.L_9 - .L_8)
	.align		4
.L_8:
        /*0028*/ 	.word	index@(triton_poi_fused_cat_13)
        /*002c*/ 	.word	0x00000000
.L_9:


//--------------------- .nv.info.triton_poi_fused_cat_13 --------------------------
	.section	.nv.info.triton_poi_fused_cat_13,"",@"SHT_CUDA_INFO"
	.sectionflags	@""
	.align	4


	//----- nvinfo : EIATTR_CUDA_API_VERSION
	.align		4
        /*0000*/ 	.byte	0x04, 0x37
        /*0002*/ 	.short	(.L_11 - .L_10)
.L_10:
        /*0004*/ 	.word	0x0000007c


	//----- nvinfo : EIATTR_KPARAM_INFO
	.align		4
.L_11:
        /*0008*/ 	.byte	0x04, 0x17
        /*000a*/ 	.short	(.L_13 - .L_12)
.L_12:
        /*000c*/ 	.word	0x00000000
        /*0010*/ 	.short	0x0007
        /*0012*/ 	.short	0x0038
        /*0014*/ 	.byte	0x00, 0xf0, 0x11, 0x00


	//----- nvinfo : EIATTR_KPARAM_INFO
	.align		4
.L_13:
        /*0018*/ 	.byte	0x04, 0x17
        /*001a*/ 	.short	(.L_15 - .L_14)
.L_14:
        /*001c*/ 	.word	0x00000000
        /*0020*/ 	.short	0x0006
        /*0022*/ 	.short	0x0030
        /*0024*/ 	.byte	0x00, 0xf4, 0x21, 0x00


	//----- nvinfo : EIATTR_KPARAM_INFO
	.align		4
.L_15:
        /*0028*/ 	.byte	0x04, 0x17
        /*002a*/ 	.short	(.L_17 - .L_16)
.L_16:
        /*002c*/ 	.word	0x00000000
        /*0030*/ 	.short	0x0005
        /*0032*/ 	.short	0x0028
        /*0034*/ 	.byte	0x00, 0xf4, 0x21, 0x00


	//----- nvinfo : EIATTR_KPARAM_INFO
	.align		4
.L_17:
        /*0038*/ 	.byte	0x04, 0x17
        /*003a*/ 	.short	(.L_19 - .L_18)
.L_18:
        /*003c*/ 	.word	0x00000000
        /*0040*/ 	.short	0x0004
        /*0042*/ 	.short	0x0020
        /*0044*/ 	.byte	0x00, 0xf4, 0x21, 0x00


	//----- nvinfo : EIATTR_KPARAM_INFO
	.align		4
.L_19:
        /*0048*/ 	.byte	0x04, 0x17
        /*004a*/ 	.short	(.L_21 - .L_20)
.L_20:
        /*004c*/ 	.word	0x00000000
        /*0050*/ 	.short	0x0003
        /*0052*/ 	.short	0x0018
        /*0054*/ 	.byte	0x00, 0xf4, 0x21, 0x00


	//----- nvinfo : EIATTR_KPARAM_INFO
	.align		4
.L_21:
        /*0058*/ 	.byte	0x04, 0x17
        /*005a*/ 	.short	(.L_23 - .L_22)
.L_22:
        /*005c*/ 	.word	0x00000000
        /*0060*/ 	.short	0x0002
        /*0062*/ 	.short	0x0010
        /*0064*/ 	.byte	0x00, 0xf4, 0x21, 0x00


	//----- nvinfo : EIATTR_KPARAM_INFO
	.align		4
.L_23:
        /*0068*/ 	.byte	0x04, 0x17
        /*006a*/ 	.short	(.L_25 - .L_24)
.L_24:
        /*006c*/ 	.word	0x00000000
        /*0070*/ 	.short	0x0001
        /*0072*/ 	.short	0x0008
        /*0074*/ 	.byte	0x00, 0xf4, 0x21, 0x00


	//----- nvinfo : EIATTR_KPARAM_INFO
	.align		4
.L_25:
        /*0078*/ 	.byte	0x04, 0x17
        /*007a*/ 	.short	(.L_27 - .L_26)
.L_26:
        /*007c*/ 	.word	0x00000000
        /*0080*/ 	.short	0x0000
        /*0082*/ 	.short	0x0000
        /*0084*/ 	.byte	0x00, 0xf4, 0x21, 0x00


	//----- nvinfo : EIATTR_SPARSE_MMA_MASK
	.align		4
.L_27:
        /*0088*/ 	.byte	0x03, 0x50
        /*008a*/ 	.short	0x0000


	//----- nvinfo : EIATTR_MAXREG_COUNT
	.align		4
        /*008c*/ 	.byte	0x03, 0x1b
        /*008e*/ 	.short	0x00ff


	//----- nvinfo : EIATTR_EXIT_INSTR_OFFSETS
	.align		4
        /*0090*/ 	.byte	0x04, 0x1c
        /*0092*/ 	.short	(.L_29 - .L_28)


	//   ....[0]....
.L_28:
        /*0094*/ 	.word	0x000012e0


	//----- nvinfo : EIATTR_REQNTID
	.align		4
.L_29:
        /*0098*/ 	.byte	0x04, 0x10
        /*009a*/ 	.short	(.L_31 - .L_30)
.L_30:
        /*009c*/ 	.word	0x00000080
        /*00a0*/ 	.word	0x00000001
        /*00a4*/ 	.word	0x00000001


	//----- nvinfo : EIATTR_CBANK_PARAM_SIZE
	.align		4
.L_31:
        /*00a8*/ 	.byte	0x03, 0x19
        /*00aa*/ 	.short	0x003c


	//----- nvinfo : EIATTR_PARAM_CBANK
	.align		4
        /*00ac*/ 	.byte	0x04, 0x0a
        /*00ae*/ 	.short	(.L_33 - .L_32)
	.align		4
.L_32:
        /*00b0*/ 	.word	index@(.nv.constant0.triton_poi_fused_cat_13)
        /*00b4*/ 	.short	0x0210
        /*00b6*/ 	.short	0x003c


	//----- nvinfo : EIATTR_SW_WAR
	.align		4
.L_33:
        /*00b8*/ 	.byte	0x04, 0x36
        /*00ba*/ 	.short	(.L_35 - .L_34)
.L_34:
        /*00bc*/ 	.word	0x00000008
.L_35:


//--------------------- .nv.callgraph             --------------------------
	.section	.nv.callgraph,"",@"SHT_CUDA_CALLGRAPH"
	.align	4
	.sectionentsize	8
	.align		4
        /*0000*/ 	.word	0x00000000
	.align		4
        /*0004*/ 	.word	0xffffffff
	.align		4
        /*0008*/ 	.word	0x00000000
	.align		4
        /*000c*/ 	.word	0xfffffffe
	.align		4
        /*0010*/ 	.word	0x00000000
	.align		4
        /*0014*/ 	.word	0xfffffffd
	.align		4
        /*0018*/ 	.word	0x00000000
	.align		4
        /*001c*/ 	.word	0xfffffffc


//--------------------- .nv.constant4             --------------------------
	.section	.nv.constant4,"a",@progbits
	.align	8
	.align		8
.nv.constant4:
        /*0000*/ 	.dword	_$_str
	.align		8
        /*0008*/ 	.dword	_$_str_$_2


//--------------------- .text.triton_poi_fused_cat_13 --------------------------
	.section	.text.triton_poi_fused_cat_13,"ax",@progbits
	.align	128
        .global         triton_poi_fused_cat_13
        .type           triton_poi_fused_cat_13,@function
        .size           triton_poi_fused_cat_13,(.L_x_1 - triton_poi_fused_cat_13)
        .other          triton_poi_fused_cat_13,@"STO_CUDA_ENTRY STV_DEFAULT"
triton_poi_fused_cat_13:
.text.triton_poi_fused_cat_13:
[----:B------:R-:W-:Y:S01]  /*0000*/  LDC R1, c[0x0][0x28] ;  /* 0x00000a00ff017b82 */ /* 0x000fe20000000800 */
[----:B------:R-:W1:Y:S07]  /*0010*/  S2R R0, SR_TID.X ;  /* 0x0000000000007919 */ /* 0x000e6e0000002100 */
[----:B------:R-:W2:Y:S01]  /*0020*/  LDC.64 R4, c[0x0][0x228] ;  /* 0x00008a00ff047b82 */ /* 0x000ea20000000a00 */
[----:B------:R-:W-:Y:S01]  /*0030*/  CS2R R2, SRZ ;  /* 0x0000000000027805 */ /* 0x000fe2000001ff00 */
[----:B------:R-:W-:Y:S01]  /*0040*/  ULDC.64 UR4, c[0x0][0x208] ;  /* 0x0000820000047ab9 */ /* 0x000fe20000000a00 */
[----:B------:R-:W3:Y:S01]  /*0050*/  S2R R9, SR_CTAID.X ;  /* 0x0000000000097919 */ /* 0x000ee20000002500 */
[----:B------:R-:W-:Y:S01]  /*0060*/  CS2R R36, SRZ ;  /* 0x0000000000247805 */ /* 0x000fe2000001ff00 */
[----:B------:R-:W-:-:S02]  /*0070*/  IMAD.MOV.U32 R38, RZ, RZ, RZ ;  /* 0x000000ffff267224 */ /* 0x000fc400078e00ff */
[----:B------:R-:W-:Y:S02]  /*0080*/  IMAD.MOV.U32 R18, RZ, RZ, RZ ;  /* 0x000000ffff127224 */ /* 0x000fe400078e00ff */
[----:B------:R-:W-:Y:S01]  /*0090*/  IMAD.MOV.U32 R32, RZ, RZ, RZ ;  /* 0x000000ffff207224 */ /* 0x000fe200078e00ff */
[----:B------:R-:W-:Y:S01]  /*00a0*/  CS2R R14, SRZ ;  /* 0x00000000000e7805 */ /* 0x000fe2000001ff00 */
[----:B------:R-:W4:Y:S08]  /*00b0*/  LDC.64 R30, c[0x0][0x220] ;  /* 0x00008800ff1e7b82 */ /* 0x000f300000000a00 */
[----:B------:R-:W5:Y:S08]  /*00c0*/  LDC.64 R12, c[0x0][0x230] ;  /* 0x00008c00ff0c7b82 */ /* 0x000f700000000a00 */
[----:B------:R-:W4:Y:S01]  /*00d0*/  LDC.64 R10, c[0x0][0x238] ;  /* 0x00008e00ff0a7b82 */ /* 0x000f220000000a00 */
[----:B-1----:R-:W-:-:S05]  /*00e0*/  IMAD.SHL.U32 R0, R0, 0x4, RZ ;  /* 0x0000000400007824 */ /* 0x002fca00078e00ff */
[----:B------:R-:W-:-:S05]  /*00f0*/  LOP3.LUT R0, R0, 0x1fc, RZ, 0xc0, !PT ;  /* 0x000001fc00007812 */ /* 0x000fca00078ec0ff */
[----:B---3--:R-:W-:-:S05]  /*0100*/  IMAD R20, R9, 0x400, R0 ;  /* 0x0000040009147824 */ /* 0x008fca00078e0200 */
[----:B------:R-:W-:-:S04]  /*0110*/  SHF.R.S32.HI R33, RZ, 0x1f, R20 ;  /* 0x0000001fff217819 */ /* 0x000fc80000011414 */
[----:B------:R-:W-:-:S04]  /*0120*/  LEA.HI R34, R33, R20, RZ, 0x6 ;  /* 0x0000001421227211 */ /* 0x000fc800078f30ff */
[--C-:B------:R-:W-:Y:S02]  /*0130*/  SHF.R.S32.HI R17, RZ, 0x6, R34.reuse ;  /* 0x00000006ff117819 */ /* 0x100fe40000011422 */
[----:B------:R-:W-:-:S04]  /*0140*/  SHF.R.S32.HI R0, RZ, 0x1f, R34 ;  /* 0x0000001fff007819 */ /* 0x000fc80000011422 */
[----:B------:R-:W-:-:S04]  /*0150*/  LEA.HI R0, R0, R17, RZ, 0xa ;  /* 0x0000001100007211 */ /* 0x000fc800078f50ff */
[----:B------:R-:W-:-:S05]  /*0160*/  LOP3.LUT R0, R0, 0xfffffc00, RZ, 0xc0, !PT ;  /* 0xfffffc0000007812 */ /* 0x000fca00078ec0ff */
[----:B------:R-:W-:Y:S01]  /*0170*/  IMAD.IADD R17, R17, 0x1, -R0 ;  /* 0x0000000111117824 */ /* 0x000fe200078e0a00 */
[----:B------:R-:W-:-:S03]  /*0180*/  SHF.R.S32.HI R0, RZ, 0x15, R9 ;  /* 0x00000015ff007819 */ /* 0x000fc60000011409 */
[C---:B--2---:R-:W-:Y:S01]  /*0190*/  IMAD.WIDE R6, R17.reuse, 0x4, R4 ;  /* 0x0000000411067825 */ /* 0x044fe200078e0204 */
[----:B------:R-:W-:Y:S02]  /*01a0*/  ISETP.GT.AND P3, PT, R17, 0x1ff, PT ;  /* 0x000001ff1100780c */ /* 0x000fe40003f64270 */
[----:B------:R-:W-:Y:S01]  /*01b0*/  SGXT R0, R0, 0x1 ;  /* 0x000000010000781a */ /* 0x000fe20000000200 */
[----:B------:R-:W-:-:S10]  /*01c0*/  VIADD R35, R20, 0x200 ;  /* 0x0000020014237836 */ /* 0x000fd40000000000 */
[----:B------:R-:W2:Y:S01]  /*01d0*/  @P3 LDG.E.EL R3, desc[UR4][R6.64+-0x800] ;  /* 0xfff8000406033981 */ /* 0x000ea2000c2e1900 */
[----:B------:R-:W-:-:S03]  /*01e0*/  LEA.HI R0, R0, R35, RZ, 0x6 ;  /* 0x0000002300007211 */ /* 0x000fc600078f30ff */
[----:B------:R-:W3:Y:S01]  /*01f0*/  @P3 LDG.E.EL R36, desc[UR4][R6.64+-0x800] ;  /* 0xfff8000406243981 */ /* 0x000ee2000c2e1900 */
[--C-:B------:R-:W-:Y:S02]  /*0200*/  SHF.R.S32.HI R19, RZ, 0x6, R0.reuse ;  /* 0x00000006ff137819 */ /* 0x100fe40000011400 */
[----:B------:R-:W-:Y:S01]  /*0210*/  SHF.R.S32.HI R0, RZ, 0x1f, R0 ;  /* 0x0000001fff007819 */ /* 0x000fe20000011400 */
[----:B------:R-:W3:Y:S03]  /*0220*/  @P3 LDG.E.EL R37, desc[UR4][R6.64+-0x800] ;  /* 0xfff8000406253981 */ /* 0x000ee6000c2e1900 */
[----:B------:R-:W-:Y:S01]  /*0230*/  LEA.HI R0, R0, R19, RZ, 0xa ;  /* 0x0000001300007211 */ /* 0x000fe200078f50ff */
[----:B------:R1:W3:Y:S03]  /*0240*/  @P3 LDG.E.EL R38, desc[UR4][R6.64+-0x800] ;  /* 0xfff8000406263981 */ /* 0x0002e6000c2e1900 */
[----:B------:R-:W-:-:S05]  /*0250*/  LOP3.LUT R0, R0, 0xfffffc00, RZ, 0xc0, !PT ;  /* 0xfffffc0000007812 */ /* 0x000fca00078ec0ff */
[----:B------:R-:W-:-:S05]  /*0260*/  IMAD.IADD R19, R19, 0x1, -R0 ;  /* 0x0000000113137824 */ /* 0x000fca00078e0a00 */
[C---:B------:R-:W-:Y:S01]  /*0270*/  ISETP.GT.AND P2, PT, R19.reuse, 0x1ff, PT ;  /* 0x000001ff1300780c */ /* 0x040fe20003f44270 */
[----:B------:R-:W-:-:S12]  /*0280*/  IMAD.WIDE R4, R19, 0x4, R4 ;  /* 0x0000000413047825 */ /* 0x000fd800078e0204 */
[----:B------:R-:W3:Y:S04]  /*0290*/  @P2 LDG.E.EL R18, desc[UR4][R4.64+-0x800] ;  /* 0xfff8000404122981 */ /* 0x000ee8000c2e1900 */
[----:B------:R-:W3:Y:S04]  /*02a0*/  @P2 LDG.E.EL R32, desc[UR4][R4.64+-0x800] ;  /* 0xfff8000404202981 */ /* 0x000ee8000c2e1900 */
[----:B------:R-:W3:Y:S04]  /*02b0*/  @P2 LDG.E.EL R15, desc[UR4][R4.64+-0x800] ;  /* 0xfff80004040f2981 */ /* 0x000ee8000c2e1900 */
[----:B------:R5:W3:Y:S01]  /*02c0*/  @P2 LDG.E.EL R14, desc[UR4][R4.64+-0x800] ;  /* 0xfff80004040e2981 */ /* 0x000ae2000c2e1900 */
[----:B------:R-:W-:Y:S01]  /*02d0*/  CS2R R8, SRZ ;  /* 0x0000000000087805 */ /* 0x000fe2000001ff00 */
[----:B------:R-:W-:-:S02]  /*02e0*/  IMAD.MOV.U32 R16, RZ, RZ, RZ ;  /* 0x000000ffff107224 */ /* 0x000fc400078e00ff */
[----:B------:R-:W-:Y:S02]  /*02f0*/  IMAD.MOV.U32 R43, RZ, RZ, RZ ;  /* 0x000000ffff2b7224 */ /* 0x000fe400078e00ff */
[--C-:B----4-:R-:W-:Y:S01]  /*0300*/  IMAD.WIDE R22, R17, 0x4, R30.reuse ;  /* 0x0000000411167825 */ /* 0x110fe200078e021e */
[----:B-1----:R-:W-:Y:S02]  /*0310*/  CS2R R6, SRZ ;  /* 0x0000000000067805 */ /* 0x002fe4000001ff00 */
[----:B------:R-:W-:Y:S02]  /*0320*/  CS2R R26, SRZ ;  /* 0x00000000001a7805 */ /* 0x000fe4000001ff00 */
[----:B------:R-:W-:Y:S02]  /*0330*/  CS2R R24, SRZ ;  /* 0x0000000000187805 */ /* 0x000fe4000001ff00 */
[----:B0----5:R-:W-:Y:S01]  /*0340*/  CS2R R4, SRZ ;  /* 0x0000000000047805 */ /* 0x021fe2000001ff00 */
[----:B------:R-:W4:Y:S01]  /*0350*/  @P3 LDG.E.EL R8, desc[UR4][R22.64+-0x800] ;  /* 0xfff8000416083981 */ /* 0x000f22000c2e1900 */
[----:B------:R-:W-:Y:S01]  /*0360*/  IMAD.MOV.U32 R40, RZ, RZ, RZ ;  /* 0x000000ffff287224 */ /* 0x000fe200078e00ff */
[----:B------:R-:W-:Y:S01]  /*0370*/  CS2R R28, SRZ ;  /* 0x00000000001c7805 */ /* 0x000fe2000001ff00 */
[----:B------:R-:W-:Y:S01]  /*0380*/  IMAD.MOV.U32 R0, RZ, RZ, RZ ;  /* 0x000000ffff007224 */ /* 0x000fe200078e00ff */
[----:B------:R-:W5:Y:S01]  /*0390*/  @P3 LDG.E.EL R16, desc[UR4][R22.64+-0x800] ;  /* 0xfff8000416103981 */ /* 0x000f62000c2e1900 */
[----:B------:R-:W-:-:S03]  /*03a0*/  IMAD.WIDE R30, R19, 0x4, R30 ;  /* 0x00000004131e7825 */ /* 0x000fc600078e021e */
[----:B------:R-:W4:Y:S01]  /*03b0*/  @P3 LDG.E.EL R9, desc[UR4][R22.64+-0x800] ;  /* 0xfff8000416093981 */ /* 0x000f22000c2e1900 */
[----:B------:R-:W-:-:S03]  /*03c0*/  IMAD.WIDE R44, R17, 0x4, R12 ;  /* 0x00000004112c7825 */ /* 0x000fc600078e020c */
[----:B------:R0:W4:Y:S01]  /*03d0*/  @P3 LDG.E.EL R43, desc[UR4][R22.64+-0x800] ;  /* 0xfff80004162b3981 */ /* 0x000122000c2e1900 */
[----:B------:R-:W-:-:S03]  /*03e0*/  IMAD.WIDE R12, R19, 0x4, R12 ;  /* 0x00000004130c7825 */ /* 0x000fc600078e020c */
[----:B------:R-:W4:Y:S04]  /*03f0*/  @P2 LDG.E.EL R5, desc[UR4][R30.64+-0x800] ;  /* 0xfff800041e052981 */ /* 0x000f28000c2e1900 */
[----:B------:R-:W4:Y:S01]  /*0400*/  @P2 LDG.E.EL R7, desc[UR4][R30.64+-0x800] ;  /* 0xfff800041e072981 */ /* 0x000f22000c2e1900 */
[----:B0-----:R-:W-:-:S03]  /*0410*/  CS2R R22, SRZ ;  /* 0x0000000000167805 */ /* 0x001fc6000001ff00 */
[----:B------:R-:W4:Y:S04]  /*0420*/  @P2 LDG.E.EL R26, desc[UR4][R30.64+-0x800] ;  /* 0xfff800041e1a2981 */ /* 0x000f28000c2e1900 */
[----:B------:R0:W4:Y:S04]  /*0430*/  @P2 LDG.E.EL R24, desc[UR4][R30.64+-0x800] ;  /* 0xfff800041e182981 */ /* 0x000128000c2e1900 */
[----:B------:R-:W4:Y:S04]  /*0440*/  @P3 LDG.E.EL R40, desc[UR4][R44.64+-0x800] ;  /* 0xfff800042c283981 */ /* 0x000f28000c2e1900 */
[----:B------:R-:W4:Y:S01]  /*0450*/  @P3 LDG.E.EL R0, desc[UR4][R44.64+-0x800] ;  /* 0xfff800042c003981 */ /* 0x000f22000c2e1900 */
[----:B0-----:R-:W-:-:S03]  /*0460*/  CS2R R30, SRZ ;  /* 0x00000000001e7805 */ /* 0x001fc6000001ff00 */
[----:B------:R-:W4:Y:S04]  /*0470*/  @P3 LDG.E.EL R2, desc[UR4][R44.64+-0x800] ;  /* 0xfff800042c023981 */ /* 0x000f28000c2e1900 */
[----:B------:R0:W4:Y:S04]  /*0480*/  @P3 LDG.E.EL R4, desc[UR4][R44.64+-0x800] ;  /* 0xfff800042c043981 */ /* 0x000128000c2e1900 */
[----:B------:R-:W4:Y:S04]  /*0490*/  @P2 LDG.E.EL R28, desc[UR4][R12.64+-0x800] ;  /* 0xfff800040c1c2981 */ /* 0x000f28000c2e1900 */
[----:B------:R-:W4:Y:S01]  /*04a0*/  @P2 LDG.E.EL R27, desc[UR4][R12.64+-0x800] ;  /* 0xfff800040c1b2981 */ /* 0x000f22000c2e1900 */
[----:B0-----:R-:W-:-:S03]  /*04b0*/  IMAD.MOV.U32 R45, RZ, RZ, RZ ;  /* 0x000000ffff2d7224 */ /* 0x001fc600078e00ff */
[----:B------:R-:W4:Y:S04]  /*04c0*/  @P2 LDG.E.EL R25, desc[UR4][R12.64+-0x800] ;  /* 0xfff800040c192981 */ /* 0x000f28000c2e1900 */
[----:B------:R0:W4:Y:S02]  /*04d0*/  @P2 LDG.E.EL R23, desc[UR4][R12.64+-0x800] ;  /* 0xfff800040c172981 */ /* 0x000124000c2e1900 */
[----:B0-----:R-:W-:-:S05]  /*04e0*/  IMAD.WIDE R12, R17, 0x4, R10 ;  /* 0x00000004110c7825 */ /* 0x001fca00078e020a */
[----:B------:R-:W4:Y:S04]  /*04f0*/  @P3 LDG.E.EL R45, desc[UR4][R12.64+-0x800] ;  /* 0xfff800040c2d3981 */ /* 0x000f28000c2e1900 */
[----:B------:R-:W4:Y:S04]  /*0500*/  @P3 LDG.E.EL R31, desc[UR4][R12.64+-0x800] ;  /* 0xfff800040c1f3981 */ /* 0x000f28000c2e1900 */
[----:B------:R-:W4:Y:S04]  /*0510*/  @P3 LDG.E.EL R29, desc[UR4][R12.64+-0x800] ;  /* 0xfff800040c1d3981 */ /* 0x000f28000c2e1900 */
[----:B------:R0:W4:Y:S02]  /*0520*/  @P3 LDG.E.EL R30, desc[UR4][R12.64+-0x800] ;  /* 0xfff800040c1e3981 */ /* 0x000124000c2e1900 */
[----:B0-----:R-:W-:-:S04]  /*0530*/  SHF.R.S32.HI R12, RZ, 0x1f, R35 ;  /* 0x0000001fff0c7819 */ /* 0x001fc80000011423 */
[----:B------:R-:W-:Y:S01]  /*0540*/  LEA.HI R13, R12, R35, RZ, 0x10 ;  /* 0x000000230c0d7211 */ /* 0x000fe200078f80ff */
[----:B------:R-:W-:Y:S02]  /*0550*/  IMAD.MOV.U32 R21, RZ, RZ, RZ ;  /* 0x000000ffff157224 */ /* 0x000fe400078e00ff */
[----:B------:R-:W-:Y:S01]  /*0560*/  IMAD.WIDE R10, R19, 0x4, R10 ;  /* 0x00000004130a7825 */ /* 0x000fe200078e020a */
[----:B------:R-:W-:-:S04]  /*0570*/  LEA.HI R33, R33, R20, RZ, 0x10 ;  /* 0x0000001421217211 */ /* 0x000fc800078f80ff */
[----:B------:R-:W4:Y:S04]  /*0580*/  @P2 LDG.E.EL R21, desc[UR4][R10.64+-0x800] ;  /* 0xfff800040a152981 */ /* 0x000f28000c2e1900 */
[----:B------:R-:W4:Y:S04]  /*0590*/  @P2 LDG.E.EL R22, desc[UR4][R10.64+-0x800] ;  /* 0xfff800040a162981 */ /* 0x000f28000c2e1900 */
[----:B------:R-:W4:Y:S01]  /*05a0*/  @P2 LDG.E.EL R6, desc[UR4][R10.64+-0x800] ;  /* 0xfff800040a062981 */ /* 0x000f22000c2e1900 */
[----:B------:R-:W-:Y:S02]  /*05b0*/  ISETP.GE.AND P1, PT, R17, 0x200, PT ;  /* 0x000002001100780c */ /* 0x000fe40003f26270 */
[----:B--2---:R-:W-:-:S05]  /*05c0*/  SEL R41, R3, RZ, P3 ;  /* 0x000000ff03297207 */ /* 0x004fca0001800000 */
[----:B------:R-:W-:Y:S01]  /*05d0*/  FADD R41, R41, 9.9999997473787516356e-06 ;  /* 0x3727c5ac29297421 */ /* 0x000fe20000000000 */
[----:B---3--:R-:W-:-:S05]  /*05e0*/  SEL R36, R36, RZ, P3 ;  /* 0x000000ff24247207 */ /* 0x008fca0001800000 */
[----:B------:R-:W0:Y:S01]  /*05f0*/  MUFU.SQRT R41, R41 ;  /* 0x0000002900297308 */ /* 0x000e220000002000 */
[----:B------:R-:W-:Y:S01]  /*0600*/  FADD R12, R36, 9.9999997473787516356e-06 ;  /* 0x3727c5ac240c7421 */ /* 0x000fe20000000000 */
[----:B------:R-:W-:Y:S01]  /*0610*/  IMAD.MOV.U32 R3, RZ, RZ, RZ ;  /* 0x000000ffff037224 */ /* 0x000fe200078e00ff */
[----:B------:R-:W-:-:S05]  /*0620*/  SEL R39, R37, RZ, P3 ;  /* 0x000000ff25277207 */ /* 0x000fca0001800000 */
[----:B------:R-:W1:Y:S01]  /*0630*/  MUFU.SQRT R12, R12 ;  /* 0x0000000c000c7308 */ /* 0x000e620000002000 */
[C---:B0-----:R-:W-:Y:S01]  /*0640*/  FSETP.GT.AND P0, PT, R41.reuse, 8.50705917302346158658e+37, PT ;  /* 0x7e8000002900780b */ /* 0x041fe20003f04000 */
[----:B------:R0:W2:Y:S01]  /*0650*/  @P2 LDG.E.EL R3, desc[UR4][R10.64+-0x800] ;  /* 0xfff800040a032981 */ /* 0x0000a2000c2e1900 */
[----:B------:R-:W-:Y:S02]  /*0660*/  FSETP.GEU.AND P5, PT, R41, 1.175494350822287508e-38, PT ;  /* 0x008000002900780b */ /* 0x000fe40003fae000 */
[----:B------:R-:W-:Y:S02]  /*0670*/  LOP3.LUT R36, R13, 0xffff0000, RZ, 0xc0, !PT ;  /* 0xffff00000d247812 */ /* 0x000fe400078ec0ff */
[----:B------:R-:W-:Y:S02]  /*0680*/  SEL R38, R38, RZ, P3 ;  /* 0x000000ff26267207 */ /* 0x000fe40001800000 */
[----:B0-----:R-:W-:Y:S01]  /*0690*/  LOP3.LUT R11, R34, 0xffffffc0, RZ, 0xc0, !PT ;  /* 0xffffffc0220b7812 */ /* 0x001fe200078ec0ff */
[----:B------:R-:W-:Y:S01]  /*06a0*/  FADD R34, R39, 9.9999997473787516356e-06 ;  /* 0x3727c5ac27227421 */ /* 0x000fe20000000000 */
[----:B------:R-:W-:-:S03]  /*06b0*/  IMAD.IADD R37, R35, 0x1, -R36 ;  /* 0x0000000123257824 */ /* 0x000fc600078e0a24 */
[----:B------:R-:W-:Y:S01]  /*06c0*/  @P0 FMUL R41, R41, 0.25 ;  /* 0x3e80000029290820 */ /* 0x000fe20000400000 */
[----:B------:R-:W-:Y:S02]  /*06d0*/  LOP3.LUT R35, R33, 0xffff0000, RZ, 0xc0, !PT ;  /* 0xffff000021237812 */ /* 0x000fe400078ec0ff */
[----:B-1----:R-:W-:Y:S01]  /*06e0*/  FSETP.GT.AND P4, PT, R12, 8.50705917302346158658e+37, PT ;  /* 0x7e8000000c00780b */ /* 0x002fe20003f84000 */
[----:B------:R-:W0:Y:S01]  /*06f0*/  MUFU.SQRT R34, R34 ;  /* 0x0000002200227308 */ /* 0x000e220000002000 */
[----:B------:R-:W-:Y:S01]  /*0700*/  @!P5 FMUL R41, R41, 16777216 ;  /* 0x4b8000002929d820 */ /* 0x000fe20000400000 */
[----:B------:R-:W-:Y:S01]  /*0710*/  SHF.R.S32.HI R10, RZ, 0x10, R33 ;  /* 0x00000010ff0a7819 */ /* 0x000fe20000011421 */
[----:B------:R-:W-:Y:S02]  /*0720*/  IMAD.IADD R35, R20, 0x1, -R35 ;  /* 0x0000000114237824 */ /* 0x000fe400078e0a23 */
[----:B------:R-:W-:Y:S01]  /*0730*/  FADD R33, R38, 9.9999997473787516356e-06 ;  /* 0x3727c5ac26217421 */ /* 0x000fe20000000000 */
[----:B------:R-:W-:Y:S01]  /*0740*/  IMAD.IADD R11, R20, 0x1, -R11 ;  /* 0x00000001140b7824 */ /* 0x000fe200078e0a0b */
[----:B------:R-:W-:Y:S01]  /*0750*/  SHF.R.S32.HI R38, RZ, 0x10, R13 ;  /* 0x00000010ff267819 */ /* 0x000fe2000001140d */
[----:B------:R-:W-:Y:S01]  /*0760*/  IMAD.MOV.U32 R13, RZ, RZ, 0x3e800000 ;  /* 0x3e800000ff0d7424 */ /* 0x000fe200078e00ff */
[----:B------:R-:W-:Y:S01]  /*0770*/  FSETP.GEU.AND P6, PT, R12, 1.175494350822287508e-38, PT ;  /* 0x008000000c00780b */ /* 0x000fe20003fce000 */
[----:B------:R-:W1:Y:S01]  /*0780*/  MUFU.RCP R44, R41 ;  /* 0x00000029002c7308 */ /* 0x000e620000001000 */
[----:B------:R-:W-:Y:S01]  /*0790*/  IMAD R39, R10, 0x8000, R35 ;  /* 0x000080000a277824 */ /* 0x000fe200078e0223 */
[----:B------:R-:W-:Y:S01]  /*07a0*/  SEL R18, R18, RZ, P2 ;  /* 0x000000ff12127207 */ /* 0x000fe20001000000 */
[----:B------:R-:W-:Y:S01]  /*07b0*/  IMAD R10, R10, 0x8000, R11 ;  /* 0x000080000a0a7824 */ /* 0x000fe200078e020b */
[----:B------:R-:W-:-:S04]  /*07c0*/  FSEL R35, R13, 1, P0 ;  /* 0x3f8000000d237808 */ /* 0x000fc80000000000 */
[----:B------:R-:W3:Y:S01]  /*07d0*/  MUFU.SQRT R33, R33 ;  /* 0x0000002100217308 */ /* 0x000ee20000002000 */
[----:B------:R-:W-:Y:S02]  /*07e0*/  IMAD R10, R17, 0x40, R10 ;  /* 0x00000040110a7824 */ /* 0x000fe400078e020a */
[----:B------:R-:W-:Y:S01]  /*07f0*/  FADD R17, R18, 9.9999997473787516356e-06 ;  /* 0x3727c5ac12117421 */ /* 0x000fe20000000000 */
[----:B------:R-:W-:Y:S01]  /*0800*/  @P4 FMUL R12, R12, 0.25 ;  /* 0x3e8000000c0c4820 */ /* 0x000fe20000400000 */
[----:B------:R-:W-:Y:S01]  /*0810*/  @!P5 FMUL R35, R35, 16777216 ;  /* 0x4b8000002323d820 */ /* 0x000fe20000400000 */
[----:B0-----:R-:W-:Y:S01]  /*0820*/  FSETP.GT.AND P5, PT, R34, 8.50705917302346158658e+37, PT ;  /* 0x7e8000002200780b */ /* 0x001fe20003fa4000 */
[----:B------:R-:W-:Y:S02]  /*0830*/  IMAD R36, R38, 0x8000, R11 ;  /* 0x0000800026247824 */ /* 0x000fe400078e020b */
[----:B------:R-:W-:Y:S01]  /*0840*/  @!P6 FMUL R12, R12, 16777216 ;  /* 0x4b8000000c0ce820 */ /* 0x000fe20000400000 */
[----:B------:R-:W-:Y:S01]  /*0850*/  IMAD R37, R38, 0x8000, R37 ;  /* 0x0000800026257824 */ /* 0x000fe200078e0225 */
[----:B------:R-:W-:Y:S01]  /*0860*/  FSEL R38, R13, 1, P4 ;  /* 0x3f8000000d267808 */ /* 0x000fe20002000000 */
[----:B------:R-:W0:Y:S01]  /*0870*/  MUFU.SQRT R17, R17 ;  /* 0x0000001100117308 */ /* 0x000e220000002000 */
[----:B-1----:R-:W-:Y:S01]  /*0880*/  FMUL R44, R44, R35 ;  /* 0x000000232c2c7220 */ /* 0x002fe20000400000 */
[----:B------:R-:W-:-:S02]  /*0890*/  FSETP.GEU.AND P4, PT, R34, 1.175494350822287508e-38, PT ;  /* 0x008000002200780b */ /* 0x000fc40003f8e000 */
[----:B------:R-:W-:Y:S01]  /*08a0*/  @!P6 FMUL R38, R38, 16777216 ;  /* 0x4b8000002626e820 */ /* 0x000fe20000400000 */
[----:B------:R-:W-:-:S03]  /*08b0*/  SEL R18, R32, RZ, P2 ;  /* 0x000000ff20127207 */ /* 0x000fc60001000000 */
[----:B------:R-:W1:Y:S01]  /*08c0*/  MUFU.RCP R35, R12 ;  /* 0x0000000c00237308 */ /* 0x000e620000001000 */
[----:B---3--:R-:W-:Y:S01]  /*08d0*/  FSETP.GT.AND P6, PT, R33, 8.50705917302346158658e+37, PT ;  /* 0x7e8000002100780b */ /* 0x008fe20003fc4000 */
[----:B------:R-:W-:Y:S01]  /*08e0*/  FADD R18, R18, 9.9999997473787516356e-06 ;  /* 0x3727c5ac12127421 */ /* 0x000fe20000000000 */
[----:B------:R-:W-:Y:S01]  /*08f0*/  FSEL R42, R13, 1, P5 ;  /* 0x3f8000000d2a7808 */ /* 0x000fe20002800000 */
[----:B------:R-:W-:Y:S01]  /*0900*/  @P5 FMUL R34, R34, 0.25 ;  /* 0x3e80000022225820 */ /* 0x000fe20000400000 */
[C---:B------:R-:W-:Y:S01]  /*0910*/  IMAD R11, R19.reuse, 0x40, R36 ;  /* 0x00000040130b7824 */ /* 0x040fe200078e0224 */
[----:B------:R-:W-:Y:S02]  /*0920*/  ISETP.GE.AND P0, PT, R19, 0x200, PT ;  /* 0x000002001300780c */ /* 0x000fe40003f06270 */
[----:B------:R-:W-:Y:S01]  /*0930*/  SEL R19, R15, RZ, P2 ;  /* 0x000000ff0f137207 */ /* 0x000fe20001000000 */
[----:B------:R-:W-:Y:S01]  /*0940*/  @!P4 FMUL R34, R34, 16777216 ;  /* 0x4b8000002222c820 */ /* 0x000fe20000400000 */
[----:B------:R-:W3:Y:S01]  /*0950*/  MUFU.SQRT R15, R18 ;  /* 0x00000012000f7308 */ /* 0x000ee20000002000 */
[----:B------:R-:W-:Y:S01]  /*0960*/  @!P4 FMUL R42, R42, 16777216 ;  /* 0x4b8000002a2ac820 */ /* 0x000fe20000400000 */
[----:B------:R-:W-:-:S02]  /*0970*/  FSETP.GEU.AND P5, PT, R33, 1.175494350822287508e-38, PT ;  /* 0x008000002100780b */ /* 0x000fc40003fae000 */
[----:B0-----:R-:W-:Y:S01]  /*0980*/  FSETP.GT.AND P4, PT, R17, 8.50705917302346158658e+37, PT ;  /* 0x7e8000001100780b */ /* 0x001fe20003f84000 */
[----:B-1----:R-:W-:Y:S01]  /*0990*/  FMUL R38, R35, R38 ;  /* 0x0000002623267220 */ /* 0x002fe20000400000 */
[----:B------:R-:W-:Y:S01]  /*09a0*/  FADD R12, R19, 9.9999997473787516356e-06 ;  /* 0x3727c5ac130c7421 */ /* 0x000fe20000000000 */
[----:B------:R-:W-:Y:S01]  /*09b0*/  @P6 FMUL R33, R33, 0.25 ;  /* 0x3e80000021216820 */ /* 0x000fe20000400000 */
[----:B------:R-:W-:Y:S02]  /*09c0*/  FSEL R35, R13, 1, P6 ;  /* 0x3f8000000d237808 */ /* 0x000fe40003000000 */
[----:B------:R-:W-:Y:S02]  /*09d0*/  FSETP.GEU.AND P6, PT, R17, 1.175494350822287508e-38, PT ;  /* 0x008000001100780b */ /* 0x000fe40003fce000 */
[----:B------:R-:W0:Y:S01]  /*09e0*/  MUFU.SQRT R12, R12 ;  /* 0x0000000c000c7308 */ /* 0x000e220000002000 */
[----:B------:R-:W-:Y:S02]  /*09f0*/  SEL R14, R14, RZ, P2 ;  /* 0x000000ff0e0e7207 */ /* 0x000fe40001000000 */
[----:B------:R-:W-:Y:S01]  /*0a00*/  @!P5 FMUL R33, R33, 16777216 ;  /* 0x4b8000002121d820 */ /* 0x000fe20000400000 */
[----:B------:R-:W-:Y:S01]  /*0a10*/  @!P5 FMUL R35, R35, 16777216 ;  /* 0x4b8000002323d820 */ /* 0x000fe20000400000 */
[----:B------:R-:W-:Y:S01]  /*0a20*/  @P4 FMUL R17, R17, 0.25 ;  /* 0x3e80000011114820 */ /* 0x000fe20000400000 */
[----:B---3--:R-:W-:-:S02]  /*0a30*/  FSETP.GT.AND P5, PT, R15, 8.50705917302346158658e+37, PT ;  /* 0x7e8000000f00780b */ /* 0x008fc40003fa4000 */
[----:B------:R-:W-:-:S03]  /*0a40*/  FSEL R18, R13, 1, P4 ;  /* 0x3f8000000d127808 */ /* 0x000fc60002000000 */
[----:B------:R-:W-:Y:S01]  /*0a50*/  @!P6 FMUL R17, R17, 16777216 ;  /* 0x4b8000001111e820 */ /* 0x000fe20000400000 */
[----:B------:R-:W-:Y:S01]  /*0a60*/  MUFU.RCP R32, R33 ;  /* 0x0000002100207308 */ /* 0x000fe20000001000 */
[----:B------:R-:W-:Y:S01]  /*0a70*/  FADD R14, R14, 9.9999997473787516356e-06 ;  /* 0x3727c5ac0e0e7421 */ /* 0x000fe20000000000 */
[----:B------:R-:W-:Y:S01]  /*0a80*/  FSETP.GEU.AND P4, PT, R15, 1.175494350822287508e-38, PT ;  /* 0x008000000f00780b */ /* 0x000fe20003f8e000 */
[----:B------:R-:W-:Y:S01]  /*0a90*/  @!P6 FMUL R18, R18, 16777216 ;  /* 0x4b8000001212e820 */ /* 0x000fe20000400000 */
[----:B0-----:R-:W-:-:S04]  /*0aa0*/  FSETP.GT.AND P6, PT, R12, 8.50705917302346158658e+37, PT ;  /* 0x7e8000000c00780b */ /* 0x001fc80003fc4000 */
[----:B------:R0:W1:Y:S01]  /*0ab0*/  MUFU.RCP R19, R34 ;  /* 0x0000002200137308 */ /* 0x0000620000001000 */
[----:B------:R-:W-:-:S07]  /*0ac0*/  @P5 FMUL R15, R15, 0.25 ;  /* 0x3e8000000f0f5820 */ /* 0x000fce0000400000 */
[----:B------:R-:W3:Y:S01]  /*0ad0*/  MUFU.RCP R33, R17 ;  /* 0x0000001100217308 */ /* 0x000ee20000001000 */
[----:B0-----:R-:W-:Y:S02]  /*0ae0*/  FSEL R34, R13, 1, P5 ;  /* 0x3f8000000d227808 */ /* 0x001fe40002800000 */
[----:B------:R-:W-:-:S05]  /*0af0*/  FSETP.GEU.AND P5, PT, R12, 1.175494350822287508e-38, PT ;  /* 0x008000000c00780b */ /* 0x000fca0003fae000 */
[----:B------:R-:W0:Y:S01]  /*0b00*/  MUFU.SQRT R14, R14 ;  /* 0x0000000e000e7308 */ /* 0x000e220000002000 */
[----:B-1----:R-:W-:Y:S01]  /*0b10*/  FMUL R42, R19, R42 ;  /* 0x0000002a132a7220 */ /* 0x002fe20000400000 */
[----:B------:R-:W-:Y:S01]  /*0b20*/  @!P4 FMUL R15, R15, 16777216 ;  /* 0x4b8000000f0fc820 */ /* 0x000fe20000400000 */
[----:B------:R-:W-:Y:S01]  /*0b30*/  @P6 FMUL R12, R12, 0.25 ;  /* 0x3e8000000c0c6820 */ /* 0x000fe20000400000 */
[----:B---3--:R-:W-:Y:S02]  /*0b40*/  FMUL R33, R33, R18 ;  /* 0x0000001221217220 */ /* 0x008fe40000400000 */
[----:B------:R-:W1:Y:S01]  /*0b50*/  LDC.64 R18, c[0x0][0x218] ;  /* 0x00008600ff127b82 */ /* 0x000e620000000a00 */
[----:B------:R-:W-:Y:S01]  /*0b60*/  @!P4 FMUL R34, R34, 16777216 ;  /* 0x4b8000002222c820 */ /* 0x000fe20000400000 */
[----:B------:R-:W-:Y:S01]  /*0b70*/  @!P5 FMUL R12, R12, 16777216 ;  /* 0x4b8000000c0cd820 */ /* 0x000fe20000400000 */
[----:B------:R-:W3:Y:S01]  /*0b80*/  MUFU.RCP R15, R15 ;  /* 0x0000000f000f7308 */ /* 0x000ee20000001000 */
[----:B------:R-:W-:Y:S01]  /*0b90*/  FMUL R32, R32, R35 ;  /* 0x0000002320207220 */ /* 0x000fe20000400000 */
[----:B0-----:R-:W-:-:S02]  /*0ba0*/  FSETP.GT.AND P4, PT, R14, 8.50705917302346158658e+37, PT ;  /* 0x7e8000000e00780b */ /* 0x001fc40003f84000 */
[C---:B------:R-:W-:Y:S02]  /*0bb0*/  FSEL R35, R13.reuse, 1, P6 ;  /* 0x3f8000000d237808 */ /* 0x040fe40003000000 */
[----:B------:R-:W-:Y:S02]  /*0bc0*/  FSETP.GEU.AND P6, PT, R14, 1.175494350822287508e-38, PT ;  /* 0x008000000e00780b */ /* 0x000fe40003fce000 */
[----:B------:R-:W0:Y:S01]  /*0bd0*/  MUFU.RCP R12, R12 ;  /* 0x0000000c000c7308 */ /* 0x000e220000001000 */
[----:B------:R-:W-:Y:S01]  /*0be0*/  FSEL R17, R13, 1, P4 ;  /* 0x3f8000000d117808 */ /* 0x000fe20002000000 */
[----:B------:R-:W-:Y:S02]  /*0bf0*/  VIADD R13, R10, 0xffff8000 ;  /* 0xffff80000a0d7836 */ /* 0x000fe40000000000 */
[----:B------:R-:W-:-:S03]  /*0c00*/  @!P5 FMUL R35, R35, 16777216 ;  /* 0x4b8000002323d820 */ /* 0x000fc60000400000 */
[----:B------:R-:W-:Y:S01]  /*0c10*/  @P4 FMUL R14, R14, 0.25 ;  /* 0x3e8000000e0e4820 */ /* 0x000fe20000400000 */
[----:B---3--:R-:W-:Y:S01]  /*0c20*/  FMUL R34, R15, R34 ;  /* 0x000000220f227220 */ /* 0x008fe20000400000 */
[----:B------:R-:W-:Y:S02]  /*0c30*/  VIADD R15, R11, 0xffff8000 ;  /* 0xffff80000b0f7836 */ /* 0x000fe40000000000 */
[----:B------:R-:W-:Y:S01]  /*0c40*/  @!P6 FMUL R14, R14, 16777216 ;  /* 0x4b8000000e0ee820 */ /* 0x000fe20000400000 */
[----:B-1----:R-:W-:-:S04]  /*0c50*/  IMAD.WIDE R10, R13, 0x4, R18 ;  /* 0x000000040d0a7825 */ /* 0x002fc800078e0212 */
[----:B0-----:R-:W-:Y:S01]  /*0c60*/  FMUL R35, R12, R35 ;  /* 0x000000230c237220 */ /* 0x001fe20000400000 */
[----:B------:R0:W1:Y:S01]  /*0c70*/  MUFU.RCP R36, R14 ;  /* 0x0000000e00247308 */ /* 0x0000620000001000 */
[----:B------:R-:W-:Y:S01]  /*0c80*/  IMAD.WIDE R18, R15, 0x4, R18 ;  /* 0x000000040f127825 */ /* 0x000fe200078e0212 */
[----:B------:R-:W-:Y:S02]  /*0c90*/  CS2R R12, SRZ ;  /* 0x00000000000c7805 */ /* 0x000fe4000001ff00 */
[----:B0-----:R-:W-:-:S06]  /*0ca0*/  CS2R R14, SRZ ;  /* 0x00000000000e7805 */ /* 0x001fcc000001ff00 */
[----:B------:R0:W3:Y:S01]  /*0cb0*/  @P3 LDG.E.128 R12, desc[UR4][R10.64] ;  /* 0x000000040a0c3981 */ /* 0x0000e2000c1e1d00 */
[----:B------:R-:W-:Y:S01]  /*0cc0*/  @!P6 FMUL R17, R17, 16777216 ;  /* 0x4b8000001111e820 */ /* 0x000fe20000400000 */
[----:B----4-:R-:W-:Y:S02]  /*0cd0*/  SEL R8, R8, RZ, P3 ;  /* 0x000000ff08087207 */ /* 0x010fe40001800000 */
[----:B-----5:R-:W-:Y:S01]  /*0ce0*/  SEL R16, R16, RZ, P3 ;  /* 0x000000ff10107207 */ /* 0x020fe20001800000 */
[----:B-1----:R-:W-:Y:S01]  /*0cf0*/  FMUL R36, R36, R17 ;  /* 0x0000001124247220 */ /* 0x002fe20000400000 */
[----:B------:R-:W-:Y:S02]  /*0d00*/  SEL R9, R9, RZ, P3 ;  /* 0x000000ff09097207 */ /* 0x000fe40001800000 */
[----:B0-----:R-:W-:Y:S02]  /*0d10*/  CS2R R10, SRZ ;  /* 0x00000000000a7805 */ /* 0x001fe4000001ff00 */
[----:B------:R-:W-:-:S02]  /*0d20*/  SEL R40, R40, RZ, P3 ;  /* 0x000000ff28287207 */ /* 0x000fc40001800000 */
[----:B------:R-:W-:Y:S02]  /*0d30*/  SEL R45, R45, RZ, P3 ;  /* 0x000000ff2d2d7207 */ /* 0x000fe40001800000 */
[----:B---3--:R-:W-:Y:S02]  /*0d40*/  SEL R17, R12, RZ, P3 ;  /* 0x000000ff0c117207 */ /* 0x008fe40001800000 */
[----:B------:R-:W-:Y:S02]  /*0d50*/  SEL R41, R13, RZ, P3 ;  /* 0x000000ff0d297207 */ /* 0x000fe40001800000 */
[----:B------:R-:W-:Y:S01]  /*0d60*/  SEL R12, R14, RZ, P3 ;  /* 0x000000ff0e0c7207 */ /* 0x000fe20001800000 */
[----:B------:R-:W-:Y:S02]  /*0d70*/  FADD R13, R17, -R8 ;  /* 0x80000008110d7221 */ /* 0x000fe40000000000 */
[----:B------:R-:W-:Y:S02]  /*0d80*/  FADD R41, R41, -R16 ;  /* 0x8000001029297221 */ /* 0x000fe40000000000 */
[----:B------:R-:W0:Y:S01]  /*0d90*/  LDC.64 R16, c[0x0][0x210] ;  /* 0x00008400ff107b82 */ /* 0x000e220000000a00 */
[----:B------:R-:W-:Y:S01]  /*0da0*/  FADD R12, R12, -R9 ;  /* 0x800000090c0c7221 */ /* 0x000fe20000000000 */
[----:B------:R-:W-:-:S06]  /*0db0*/  CS2R R8, SRZ ;  /* 0x0000000000087805 */ /* 0x000fcc000001ff00 */
[----:B------:R1:W3:Y:S01]  /*0dc0*/  @P2 LDG.E.128 R8, desc[UR4][R18.64] ;  /* 0x0000000412082981 */ /* 0x0002e2000c1e1d00 */
[----:B------:R-:W-:Y:S01]  /*0dd0*/  SEL R15, R15, RZ, P3 ;  /* 0x000000ff0f0f7207 */ /* 0x000fe20001800000 */
[----:B------:R-:W-:Y:S01]  /*0de0*/  FMUL R13, R44, R13 ;  /* 0x0000000d2c0d7220 */ /* 0x000fe20000400000 */
[----:B------:R-:W-:Y:S01]  /*0df0*/  SEL R14, R43, RZ, P3 ;  /* 0x000000ff2b0e7207 */ /* 0x000fe20001800000 */
[----:B------:R-:W-:Y:S02]  /*0e00*/  FMUL R42, R42, R12 ;  /* 0x0000000c2a2a7220 */ /* 0x000fe40000400000 */
[----:B------:R-:W-:Y:S01]  /*0e10*/  FFMA R40, R40, R13, R45 ;  /* 0x0000000d28287223 */ /* 0x000fe2000000002d */
[----:B------:R-:W-:Y:S01]  /*0e20*/  CS2R R12, SRZ ;  /* 0x00000000000c7805 */ /* 0x000fe2000001ff00 */
[----:B------:R-:W-:Y:S01]  /*0e30*/  FADD R43, R15, -R14 ;  /* 0x8000000e0f2b7221 */ /* 0x000fe20000000000 */
[----:B------:R-:W-:Y:S01]  /*0e40*/  CS2R R14, SRZ ;  /* 0x00000000000e7805 */ /* 0x000fe2000001ff00 */
[----:B------:R-:W-:Y:S01]  /*0e50*/  FMUL R41, R38, R41 ;  /* 0x0000002926297220 */ /* 0x000fe20000400000 */
[----:B-1----:R-:W-:Y:S01]  /*0e60*/  CS2R R18, SRZ ;  /* 0x0000000000127805 */ /* 0x002fe2000001ff00 */
[----:B0-----:R-:W-:-:S04]  /*0e70*/  IMAD.WIDE R44, R39, 0x4, R16 ;  /* 0x00000004272c7825 */ /* 0x001fc800078e0210 */
[----:B------:R-:W-:Y:S01]  /*0e80*/  IMAD.WIDE R38, R37, 0x4, R16 ;  /* 0x0000000425267825 */ /* 0x000fe200078e0210 */
[----:B------:R-:W-:Y:S01]  /*0e90*/  CS2R R16, SRZ ;  /* 0x0000000000107805 */ /* 0x000fe2000001ff00 */
[----:B------:R-:W4:Y:S05]  /*0ea0*/  @!P1 LDG.E.128 R12, desc[UR4][R44.64] ;  /* 0x000000042c0c9981 */ /* 0x000f2a000c1e1d00 */
[----:B------:R-:W5:Y:S01]  /*0eb0*/  @!P0 LDG.E.128 R16, desc[UR4][R38.64] ;  /* 0x0000000426108981 */ /* 0x000f62000c1e1d00 */
[----:B------:R-:W-:Y:S02]  /*0ec0*/  SEL R2, R2, RZ, P3 ;  /* 0x000000ff02027207 */ /* 0x000fe40001800000 */
[----:B------:R-:W-:-:S02]  /*0ed0*/  SEL R29, R29, RZ, P3 ;  /* 0x000000ff1d1d7207 */ /* 0x000fc40001800000 */
[----:B------:R-:W-:Y:S02]  /*0ee0*/  SEL R37, R0, RZ, P3 ;  /* 0x000000ff00257207 */ /* 0x000fe40001800000 */
[----:B------:R-:W-:Y:S01]  /*0ef0*/  SEL R31, R31, RZ, P3 ;  /* 0x000000ff1f1f7207 */ /* 0x000fe20001800000 */
[----:B------:R-:W-:Y:S01]  /*0f00*/  FFMA R42, R2, R42, R29 ;  /* 0x0000002a022a7223 */ /* 0x000fe2000000001d */
[----:B------:R-:W-:-:S03]  /*0f10*/  SEL R5, R5, RZ, P2 ;  /* 0x000000ff05057207 */ /* 0x000fc60001000000 */
[----:B------:R-:W-:Y:S01]  /*0f20*/  FFMA R41, R37, R41, R31 ;  /* 0x0000002925297223 */ /* 0x000fe2000000001f */
[----:B------:R-:W-:Y:S02]  /*0f30*/  SEL R31, R26, RZ, P2 ;  /* 0x000000ff1a1f7207 */ /* 0x000fe40001000000 */
[----:B------:R-:W-:Y:S02]  /*0f40*/  SEL R26, R7, RZ, P2 ;  /* 0x000000ff071a7207 */ /* 0x000fe40001000000 */
[----:B------:R-:W-:Y:S01]  /*0f50*/  SEL R24, R24, RZ, P2 ;  /* 0x000000ff18187207 */ /* 0x000fe20001000000 */
[----:B------:R-:W-:Y:S01]  /*0f60*/  FMUL R0, R32, R43 ;  /* 0x0000002b20007220 */ /* 0x000fe20000400000 */
[----:B------:R-:W-:Y:S02]  /*0f70*/  SEL R37, R4, RZ, P3 ;  /* 0x000000ff04257207 */ /* 0x000fe40001800000 */
[----:B------:R-:W-:Y:S02]  /*0f80*/  SEL R30, R30, RZ, P3 ;  /* 0x000000ff1e1e7207 */ /* 0x000fe40001800000 */
[----:B------:R-:W-:-:S02]  /*0f90*/  SEL R7, R22, RZ, P2 ;  /* 0x000000ff16077207 */ /* 0x000fc40001000000 */
[----:B------:R-:W-:Y:S01]  /*0fa0*/  SEL R25, R25, RZ, P2 ;  /* 0x000000ff19197207 */ /* 0x000fe20001000000 */
[----:B------:R-:W-:Y:S01]  /*0fb0*/  FFMA R0, R37, R0, R30 ;  /* 0x0000000025007223 */ /* 0x000fe2000000001e */
[----:B------:R-:W-:Y:S02]  /*0fc0*/  SEL R23, R23, RZ, P2 ;  /* 0x000000ff17177207 */ /* 0x000fe40001000000 */
[----:B--2---:R-:W-:Y:S02]  /*0fd0*/  SEL R22, R3, RZ, P2 ;  /* 0x000000ff03167207 */ /* 0x004fe40001000000 */
[----:B------:R-:W-:Y:S02]  /*0fe0*/  SEL R6, R6, RZ, P2 ;  /* 0x000000ff06067207 */ /* 0x000fe40001000000 */
[----:B------:R-:W-:Y:S02]  /*0ff0*/  FSETP.GEU.AND P5, PT, R40, RZ, PT ;  /* 0x000000ff2800720b */ /* 0x000fe40003fae000 */
[----:B------:R-:W-:-:S02]  /*1000*/  FSETP.GEU.AND P4, PT, R41, RZ, PT ;  /* 0x000000ff2900720b */ /* 0x000fc40003f8e000 */
[----:B------:R-:W-:Y:S02]  /*1010*/  FSETP.GEU.AND P3, PT, R42, RZ, PT ;  /* 0x000000ff2a00720b */ /* 0x000fe40003f6e000 */
[----:B---3--:R-:W-:Y:S02]  /*1020*/  SEL R2, R8, RZ, P2 ;  /* 0x000000ff08027207 */ /* 0x008fe40001000000 */
[----:B------:R-:W-:Y:S02]  /*1030*/  SEL R29, R9, RZ, P2 ;  /* 0x000000ff091d7207 */ /* 0x000fe40001000000 */
[----:B------:R-:W0:Y:S01]  /*1040*/  LDC.64 R8, c[0x0][0x240] ;  /* 0x00009000ff087b82 */ /* 0x000e220000000a00 */
[----:B------:R-:W-:Y:S02]  /*1050*/  SEL R10, R10, RZ, P2 ;  /* 0x000000ff0a0a7207 */ /* 0x000fe40001000000 */
[----:B------:R-:W-:Y:S01]  /*1060*/  SEL R11, R11, RZ, P2 ;  /* 0x000000ff0b0b7207 */ /* 0x000fe20001000000 */
[----:B------:R-:W-:Y:S01]  /*1070*/  FADD R29, R29, -R26 ;  /* 0x8000001a1d1d7221 */ /* 0x000fe20000000000 */
[----:B------:R-:W-:Y:S01]  /*1080*/  FADD R2, R2, -R5 ;  /* 0x8000000502027221 */ /* 0x000fe20000000000 */
[----:B------:R-:W-:-:S02]  /*1090*/  FADD R4, R10, -R31 ;  /* 0x8000001f0a047221 */ /* 0x000fc40000000000 */
[----:B------:R-:W-:Y:S01]  /*10a0*/  FADD R11, R11, -R24 ;  /* 0x800000180b0b7221 */ /* 0x000fe20000000000 */
[----:B------:R-:W-:Y:S01]  /*10b0*/  SEL R5, R28, RZ, P2 ;  /* 0x000000ff1c057207 */ /* 0x000fe20001000000 */
[----:B------:R-:W-:Y:S01]  /*10c0*/  FMUL R4, R35, R4 ;  /* 0x0000000423047220 */ /* 0x000fe20000400000 */
[----:B------:R-:W-:Y:S01]  /*10d0*/  SEL R10, R27, RZ, P2 ;  /* 0x000000ff1b0a7207 */ /* 0x000fe20001000000 */
[----:B------:R-:W-:Y:S01]  /*10e0*/  FMUL R29, R34, R29 ;  /* 0x0000001d221d7220 */ /* 0x000fe20000400000 */
[----:B------:R-:W-:Y:S01]  /*10f0*/  SEL R24, R21, RZ, P2 ;  /* 0x000000ff15187207 */ /* 0x000fe20001000000 */
[----:B------:R-:W-:Y:S01]  /*1100*/  FMUL R2, R33, R2 ;  /* 0x0000000221027220 */ /* 0x000fe20000400000 */
[----:B------:R-:W-:Y:S01]  /*1110*/  FMUL R11, R36, R11 ;  /* 0x0000000b240b7220 */ /* 0x000fe20000400000 */
[----:B------:R-:W-:Y:S01]  /*1120*/  FFMA R29, R10, R29, R7 ;  /* 0x0000001d0a1d7223 */ /* 0x000fe20000000007 */
[----:B------:R-:W-:Y:S01]  /*1130*/  FFMA R4, R25, R4, R22 ;  /* 0x0000000419047223 */ /* 0x000fe20000000016 */
[----:B------:R-:W-:Y:S01]  /*1140*/  FFMA R2, R5, R2, R24 ;  /* 0x0000000205027223 */ /* 0x000fe20000000018 */
[----:B------:R-:W-:Y:S01]  /*1150*/  FFMA R6, R23, R11, R6 ;  /* 0x0000000b17067223 */ /* 0x000fe20000000006 */
[----:B------:R-:W-:-:S02]  /*1160*/  FSETP.GEU.AND P2, PT, R0, RZ, PT ;  /* 0x000000ff0000720b */ /* 0x000fc40003f4e000 */
[----:B----4-:R-:W-:Y:S02]  /*1170*/  SEL R12, R12, RZ, !P1 ;  /* 0x000000ff0c0c7207 */ /* 0x010fe40004800000 */
[----:B------:R-:W-:Y:S02]  /*1180*/  SEL R13, R13, RZ, !P1 ;  /* 0x000000ff0d0d7207 */ /* 0x000fe40004800000 */
[----:B------:R-:W-:Y:S02]  /*1190*/  SEL R14, R14, RZ, !P1 ;  /* 0x000000ff0e0e7207 */ /* 0x000fe40004800000 */
[----:B------:R-:W-:Y:S02]  /*11a0*/  SEL R15, R15, RZ, !P1 ;  /* 0x000000ff0f0f7207 */ /* 0x000fe40004800000 */
[----:B------:R-:W-:Y:S02]  /*11b0*/  @P1 SEL R12, R40, RZ, P5 ;  /* 0x000000ff280c1207 */ /* 0x000fe40002800000 */
[----:B------:R-:W-:-:S02]  /*11c0*/  @P1 SEL R13, R41, RZ, P4 ;  /* 0x000000ff290d1207 */ /* 0x000fc40002000000 */
[----:B------:R-:W-:Y:S02]  /*11d0*/  @P1 SEL R14, R42, RZ, P3 ;  /* 0x000000ff2a0e1207 */ /* 0x000fe40001800000 */
[----:B------:R-:W-:Y:S02]  /*11e0*/  @P1 SEL R15, R0, RZ, P2 ;  /* 0x000000ff000f1207 */ /* 0x000fe40001000000 */
[----:B------:R-:W-:Y:S02]  /*11f0*/  FSETP.GEU.AND P4, PT, R2, RZ, PT ;  /* 0x000000ff0200720b */ /* 0x000fe40003f8e000 */
[----:B------:R-:W-:Y:S02]  /*1200*/  FSETP.GEU.AND P3, PT, R29, RZ, PT ;  /* 0x000000ff1d00720b */ /* 0x000fe40003f6e000 */
[----:B------:R-:W-:Y:S02]  /*1210*/  FSETP.GEU.AND P2, PT, R4, RZ, PT ;  /* 0x000000ff0400720b */ /* 0x000fe40003f4e000 */
[----:B------:R-:W-:Y:S01]  /*1220*/  FSETP.GEU.AND P1, PT, R6, RZ, PT ;  /* 0x000000ff0600720b */ /* 0x000fe20003f2e000 */
[----:B0-----:R-:W-:Y:S01]  /*1230*/  IMAD.WIDE R8, R20, 0x4, R8 ;  /* 0x0000000414087825 */ /* 0x001fe200078e0208 */
[----:B-----5:R-:W-:-:S02]  /*1240*/  SEL R16, R16, RZ, !P0 ;  /* 0x000000ff10107207 */ /* 0x020fc40004000000 */
[----:B------:R-:W-:Y:S02]  /*1250*/  SEL R17, R17, RZ, !P0 ;  /* 0x000000ff11117207 */ /* 0x000fe40004000000 */
[----:B------:R-:W-:Y:S02]  /*1260*/  SEL R18, R18, RZ, !P0 ;  /* 0x000000ff12127207 */ /* 0x000fe40004000000 */
[----:B------:R-:W-:Y:S02]  /*1270*/  SEL R19, R19, RZ, !P0 ;  /* 0x000000ff13137207 */ /* 0x000fe40004000000 */
[----:B------:R-:W-:Y:S02]  /*1280*/  @P0 SEL R16, R2, RZ, P4 ;  /* 0x000000ff02100207 */ /* 0x000fe40002000000 */
[----:B------:R-:W-:Y:S02]  /*1290*/  @P0 SEL R17, R29, RZ, P3 ;  /* 0x000000ff1d110207 */ /* 0x000fe40001800000 */
[----:B------:R-:W-:-:S02]  /*12a0*/  @P0 SEL R18, R4, RZ, P2 ;  /* 0x000000ff04120207 */ /* 0x000fc40001000000 */
[----:B------:R-:W-:Y:S01]  /*12b0*/  @P0 SEL R19, R6, RZ, P1 ;  /* 0x000000ff06130207 */ /* 0x000fe20000800000 */
[----:B------:R-:W-:Y:S04]  /*12c0*/  STG.E.128 desc[UR4][R8.64], R12 ;  /* 0x0000000c08007986 */ /* 0x000fe8000c101d04 */
[----:B------:R-:W-:Y:S01]  /*12d0*/  STG.E.128 desc[UR4][R8.64+0x800], R16 ;  /* 0x0008001008007986 */ /* 0x000fe2000c101d04 */
[----:B------:R-:W-:Y:S05]  /*12e0*/  EXIT ;  /* 0x000000000000794d */ /* 0x000fea0003800000 */
.L_x_0:
[----:B------:R-:W-:-:S00]  /*12f0*/  BRA `(.L_x_0) ;  /* 0xfffffffc00fc7947 */ /* 0x000fc0000383ffff */
[----:B------:R-:W-:-:S00]  /*1300*/  NOP ;  /* 0x0000000000007918 */ /* 0x000fc00000000000 */
[----:B------:R-:W-:-:S00]  /*1310*/  NOP ;  /* 0x0000000000007918 */ /* 0x000fc00000000000 */
[----:B------:R-:W-:-:S00]  /*1320*/  NOP ;  /* 0x0000000000007918 */ /* 0x000fc00000000000 */
[----:B------:R-:W-:-:S00]  /*1330*/  NOP ;  /* 0x0000000000007918 */ /* 0x000fc00000000000 */
[----:B------:R-:W-:-:S00]  /*1340*/  NOP ;  /* 0x0000000000007918 */ /* 0x000fc00000000000 */
[----:B------:R-:W-:-:S00]  /*1350*/  NOP ;  /* 0x0000000000007918 */ /* 0x000fc00000000000 */
[----:B------:R-:W-:-:S00]  /*1360*/  NOP ;  /* 0x0000000000007918 */ /* 0x000fc00000000000 */
[----:B------:R-:W-:-:S00]  /*1370*/  NOP ;  /* 0x0000000000007918 */ /* 0x000fc00000000000 */
.L_x_1:


//--------------------- .nv.global.init           --------------------------
	.section	.nv.global.init,"aw",@progbits
.nv.global.init:
	.type		_$_str,@object
	.size		_$_str,(_$_str_$_2 - _$_str)
_$_str:
        /*0000*/ 	.byte	0x5f, 0x5f, 0x43, 0x55, 0x44, 0x41, 0x5f, 0x46, 0x54, 0x5a, 0x00
	.type		_$_str_$_2,@object
	.size		_$_str_$_2,(.L_1 - _$_str_$_2)
_$_str_$_2:
        /*000b*/ 	.byte	0x5f, 0x5f, 0x43, 0x55, 0x44, 0x41, 0x5f, 0x50, 0x52, 0x45, 0x43, 0x5f, 0x53, 0x51, 0x52, 0x54
        /*001b*/ 	.byte	0x00
.L_1:


//--------------------- .nv.constant0.triton_poi_fused_cat_13 --------------------------
	.section	.nv.constant0.triton_poi_fused_cat_13,"a",@progbits
	.sectionflags	@""
	.align	4
.nv.constant0.triton_poi_fused_cat_13:
	.zero		588
